//
// Generated by NVIDIA NVVM Compiler
//
// Compiler Build ID: CL-36424714
// Cuda compilation tools, release 13.0, V13.0.88
// Based on NVVM 20.0.0
//

.version 9.0
.target sm_100
.address_size 64

	// .globl	_Z3dotPiS_S_
// _ZZ3dotPiS_S_E4temp has been demoted

.visible .entry _Z3dotPiS_S_(
	.param .u64 .ptr .align 1 _Z3dotPiS_S__param_0,
	.param .u64 .ptr .align 1 _Z3dotPiS_S__param_1,
	.param .u64 .ptr .align 1 _Z3dotPiS_S__param_2
)
{
	.reg .pred 	%p<3>;
	.reg .b32 	%r<81>;
	.reg .b64 	%rd<10>;
	// demoted variable
	.shared .align 4 .b8 _ZZ3dotPiS_S_E4temp[4096];
	ld.param.u64 	%rd2, [_Z3dotPiS_S__param_0];
	ld.param.u64 	%rd3, [_Z3dotPiS_S__param_1];
	ld.param.u64 	%rd1, [_Z3dotPiS_S__param_2];
	cvta.to.global.u64 	%rd4, %rd3;
	cvta.to.global.u64 	%rd5, %rd2;
	mov.u32 	%r5, %tid.x;
	mul.wide.u32 	%rd6, %r5, 4;
	add.s64 	%rd7, %rd5, %rd6;
	ld.global.u32 	%r6, [%rd7];
	add.s64 	%rd8, %rd4, %rd6;
	ld.global.u32 	%r7, [%rd8];
	mul.lo.s32 	%r8, %r7, %r6;
	shl.b32 	%r9, %r5, 2;
	mov.u32 	%r10, _ZZ3dotPiS_S_E4temp;
	add.s32 	%r11, %r10, %r9;
	st.shared.u32 	[%r11], %r8;
	bar.sync 	0;
	setp.ne.s32 	%p1, %r5, 0;
	@%p1 bra 	$L__BB0_4;
	mov.b32 	%r80, 0;
	mov.b32 	%r79, 3968;
$L__BB0_2:
	add.s32 	%r15, %r10, %r79;
	ld.shared.u32 	%r16, [%r15+124];
	add.s32 	%r17, %r16, %r80;
	ld.shared.u32 	%r18, [%r15+120];
	add.s32 	%r19, %r18, %r17;
	ld.shared.u32 	%r20, [%r15+116];
	add.s32 	%r21, %r20, %r19;
	ld.shared.u32 	%r22, [%r15+112];
	add.s32 	%r23, %r22, %r21;
	ld.shared.u32 	%r24, [%r15+108];
	add.s32 	%r25, %r24, %r23;
	ld.shared.u32 	%r26, [%r15+104];
	add.s32 	%r27, %r26, %r25;
	ld.shared.u32 	%r28, [%r15+100];
	add.s32 	%r29, %r28, %r27;
	ld.shared.u32 	%r30, [%r15+96];
	add.s32 	%r31, %r30, %r29;
	ld.shared.u32 	%r32, [%r15+92];
	add.s32 	%r33, %r32, %r31;
	ld.shared.u32 	%r34, [%r15+88];
	add.s32 	%r35, %r34, %r33;
	ld.shared.u32 	%r36, [%r15+84];
	add.s32 	%r37, %r36, %r35;
	ld.shared.u32 	%r38, [%r15+80];
	add.s32 	%r39, %r38, %r37;
	ld.shared.u32 	%r40, [%r15+76];
	add.s32 	%r41, %r40, %r39;
	ld.shared.u32 	%r42, [%r15+72];
	add.s32 	%r43, %r42, %r41;
	ld.shared.u32 	%r44, [%r15+68];
	add.s32 	%r45, %r44, %r43;
	ld.shared.u32 	%r46, [%r15+64];
	add.s32 	%r47, %r46, %r45;
	ld.shared.u32 	%r48, [%r15+60];
	add.s32 	%r49, %r48, %r47;
	ld.shared.u32 	%r50, [%r15+56];
	add.s32 	%r51, %r50, %r49;
	ld.shared.u32 	%r52, [%r15+52];
	add.s32 	%r53, %r52, %r51;
	ld.shared.u32 	%r54, [%r15+48];
	add.s32 	%r55, %r54, %r53;
	ld.shared.u32 	%r56, [%r15+44];
	add.s32 	%r57, %r56, %r55;
	ld.shared.u32 	%r58, [%r15+40];
	add.s32 	%r59, %r58, %r57;
	ld.shared.u32 	%r60, [%r15+36];
	add.s32 	%r61, %r60, %r59;
	ld.shared.u32 	%r62, [%r15+32];
	add.s32 	%r63, %r62, %r61;
	ld.shared.u32 	%r64, [%r15+28];
	add.s32 	%r65, %r64, %r63;
	ld.shared.u32 	%r66, [%r15+24];
	add.s32 	%r67, %r66, %r65;
	ld.shared.u32 	%r68, [%r15+20];
	add.s32 	%r69, %r68, %r67;
	ld.shared.u32 	%r70, [%r15+16];
	add.s32 	%r71, %r70, %r69;
	ld.shared.u32 	%r72, [%r15+12];
	add.s32 	%r73, %r72, %r71;
	ld.shared.u32 	%r74, [%r15+8];
	add.s32 	%r75, %r74, %r73;
	ld.shared.u32 	%r76, [%r15+4];
	add.s32 	%r77, %r76, %r75;
	ld.shared.u32 	%r78, [%r15];
	add.s32 	%r80, %r78, %r77;
	add.s32 	%r79, %r79, -128;
	setp.ne.s32 	%p2, %r79, -128;
	@%p2 bra 	$L__BB0_2;
	cvta.to.global.u64 	%rd9, %rd1;
	st.global.u32 	[%rd9], %r80;
$L__BB0_4:
	ret;

}


// ===== COMPILED SASS (sm_100) =====

	.target	sm_100

	.elftype	@"ET_EXEC"


//--------------------- .note.nv.tkinfo           --------------------------
	.section	.note.nv.tkinfo,"",@"SHT_NOTE"
	.sectionflags	@"SHF_NOTE_NV_TKINFO"
	.tkinfo
        /*0018*/ 	.word	0x00000002
        /*0030*/ 	.string	""
        /*0030*/ 	.string	"ptxas"
        /*0030*/ 	.string	"Cuda compilation tools, release 13.0, V13.0.88"
        /*0030*/ 	.string	"Build cuda_13.0.r13.0/compiler.36424714_0"
        /*0030*/ 	.string	"-arch sm_100 -m 64 "



//--------------------- .note.nv.cuinfo           --------------------------
	.section	.note.nv.cuinfo,"",@"SHT_NOTE"
	.sectionflags	@"SHF_NOTE_NV_CUINFO"
        /*0018*/ 	.short	0x0002
        /*001a*/ 	.short	0x0064
        /*001c*/ 	.short	0x0082
	.zero		2


//--------------------- .nv.info                  --------------------------
	.section	.nv.info,"",@"SHT_CUDA_INFO"
	.align	4


	//----- nvinfo : EIATTR_REGCOUNT
	.align		4
        /*0000*/ 	.byte	0x04, 0x2f
        /*0002*/ 	.short	(.L_1 - .L_0)
	.align		4
.L_0:
        /*0004*/ 	.word	index@(_Z3dotPiS_S_)
        /*0008*/ 	.word	0x0000001e


	//----- nvinfo : EIATTR_FRAME_SIZE
	.align		4
.L_1:
        /*000c*/ 	.byte	0x04, 0x11
        /*000e*/ 	.short	(.L_3 - .L_2)
	.align		4
.L_2:
        /*0010*/ 	.word	index@(_Z3dotPiS_S_)
        /*0014*/ 	.word	0x00000000


	//----- nvinfo : EIATTR_MIN_STACK_SIZE
	.align		4
.L_3:
        /*0018*/ 	.byte	0x04, 0x12
        /*001a*/ 	.short	(.L_5 - .L_4)
	.align		4
.L_4:
        /*001c*/ 	.word	index@(_Z3dotPiS_S_)
        /*0020*/ 	.word	0x00000000
.L_5:


//--------------------- .nv.compat                --------------------------
	.section	.nv.compat,"",@"SHT_CUDA_COMPAT_INFO"
	.align	4
        /*0000*/ 	.byte	0x02, 0x09, 0x00, 0x00, 0x02, 0x02, 0x01, 0x00, 0x02, 0x05, 0x05, 0x00, 0x03, 0x07, 0x01, 0x01
        /*0010*/ 	.byte	0x02, 0x03, 0x00, 0x00, 0x02, 0x06, 0x01, 0x00, 0x04, 0x0b, 0x08, 0x00, 0x09, 0x00, 0x00, 0x00
        /*0020*/ 	.byte	0x00, 0x00, 0x00, 0x00


//--------------------- .nv.info._Z3dotPiS_S_     --------------------------
	.section	.nv.info._Z3dotPiS_S_,"",@"SHT_CUDA_INFO"
	.sectionflags	@""
	.align	4


	//----- nvinfo : EIATTR_CUDA_API_VERSION
	.align		4
        /*0000*/ 	.byte	0x04, 0x37
        /*0002*/ 	.short	(.L_7 - .L_6)
.L_6:
        /*0004*/ 	.word	0x00000082


	//----- nvinfo : EIATTR_KPARAM_INFO
	.align		4
.L_7:
        /*0008*/ 	.byte	0x04, 0x17
        /*000a*/ 	.short	(.L_9 - .L_8)
.L_8:
        /*000c*/ 	.word	0x00000000
        /*0010*/ 	.short	0x0002
        /*0012*/ 	.short	0x0010
        /*0014*/ 	.byte	0x00, 0xf5, 0x21, 0x00


	//----- nvinfo : EIATTR_KPARAM_INFO
	.align		4
.L_9:
        /*0018*/ 	.byte	0x04, 0x17
        /*001a*/ 	.short	(.L_11 - .L_10)
.L_10:
        /*001c*/ 	.word	0x00000000
        /*0020*/ 	.short	0x0001
        /*0022*/ 	.short	0x0008
        /*0024*/ 	.byte	0x00, 0xf5, 0x21, 0x00


	//----- nvinfo : EIATTR_KPARAM_INFO
	.align		4
.L_11:
        /*0028*/ 	.byte	0x04, 0x17
        /*002a*/ 	.short	(.L_13 - .L_12)
.L_12:
        /*002c*/ 	.word	0x00000000
        /*0030*/ 	.short	0x0000
        /*0032*/ 	.short	0x0000
        /*0034*/ 	.byte	0x00, 0xf5, 0x21, 0x00


	//----- nvinfo : EIATTR_SPARSE_MMA_MASK
	.align		4
.L_13:
        /*0038*/ 	.byte	0x03, 0x50
        /*003a*/ 	.short	0x0000


	//----- nvinfo : EIATTR_MAXREG_COUNT
	.align		4
        /*003c*/ 	.byte	0x03, 0x1b
        /*003e*/ 	.short	0x00ff


	//----- nvinfo : EIATTR_NUM_BARRIERS
	.align		4
        /*0040*/ 	.byte	0x02, 0x4c
        /*0042*/ 	.byte	0x01
	.zero		1


	//----- nvinfo : EIATTR_MERCURY_ISA_VERSION
	.align		4
        /*0044*/ 	.byte	0x03, 0x5f
        /*0046*/ 	.short	0x0101


	//----- nvinfo : EIATTR_VRC_CTA_INIT_COUNT
	.align		4
        /*0048*/ 	.byte	0x02, 0x4a
	.zero		1
	.zero		1


	//----- nvinfo : EIATTR_EXIT_INSTR_OFFSETS
	.align		4
        /*004c*/ 	.byte	0x04, 0x1c
        /*004e*/ 	.short	(.L_15 - .L_14)


	//   ....[0]....
.L_14:
        /*0050*/ 	.word	0x00000110


	//   ....[1]....
        /*0054*/ 	.word	0x00000310


	//----- nvinfo : EIATTR_CBANK_PARAM_SIZE
	.align		4
.L_15:
        /*0058*/ 	.byte	0x03, 0x19
        /*005a*/ 	.short	0x0018


	//----- nvinfo : EIATTR_PARAM_CBANK
	.align		4
        /*005c*/ 	.byte	0x04, 0x0a
        /*005e*/ 	.short	(.L_17 - .L_16)
	.align		4
.L_16:
        /*0060*/ 	.word	index@(.nv.constant0._Z3dotPiS_S_)
        /*0064*/ 	.short	0x0380
        /*0066*/ 	.short	0x0018


	//----- nvinfo : EIATTR_SW_WAR
	.align		4
.L_17:
        /*0068*/ 	.byte	0x04, 0x36
        /*006a*/ 	.short	(.L_19 - .L_18)
.L_18:
        /*006c*/ 	.word	0x00000008
.L_19:


//--------------------- .nv.callgraph             --------------------------
	.section	.nv.callgraph,"",@"SHT_CUDA_CALLGRAPH"
	.align	4
	.sectionentsize	8
	.align		4
        /*0000*/ 	.word	0x00000000
	.align		4
        /*0004*/ 	.word	0xffffffff
	.align		4
        /*0008*/ 	.word	0x00000000
	.align		4
        /*000c*/ 	.word	0xfffffffe
	.align		4
        /*0010*/ 	.word	0x00000000
	.align		4
        /*0014*/ 	.word	0xfffffffd
	.align		4
        /*0018*/ 	.word	0x00000000
	.align		4
        /*001c*/ 	.word	0xfffffffc


//--------------------- .text._Z3dotPiS_S_        --------------------------
	.section	.text._Z3dotPiS_S_,"ax",@progbits
	.align	128
        .global         _Z3dotPiS_S_
        .type           _Z3dotPiS_S_,@function
        .size           _Z3dotPiS_S_,(.L_x_2 - _Z3dotPiS_S_)
        .other          _Z3dotPiS_S_,@"STO_CUDA_ENTRY STV_DEFAULT"
_Z3dotPiS_S_:
.text._Z3dotPiS_S_:
[----:B------:R-:W-:Y:S01]  /*0000*/  LDC R1, c[0x0][0x37c] ;  /* 0x0000df00ff017b82 */ /* 0x000fe20000000800 */
[----:B------:R-:W0:Y:S07]  /*0010*/  S2R R9, SR_TID.X ;  /* 0x0000000000097919 */ /* 0x000e2e0000002100 */
[----:B------:R-:W0:Y:S01]  /*0020*/  LDC.64 R2, c[0x0][0x380] ;  /* 0x0000e000ff027b82 */ /* 0x000e220000000a00 */
[----:B------:R-:W1:Y:S07]  /*0030*/  LDCU.64 UR6, c[0x0][0x358] ;  /* 0x00006b00ff0677ac */ /* 0x000e6e0008000a00 */
[----:B------:R-:W2:Y:S01]  /*0040*/  LDC.64 R4, c[0x0][0x388] ;  /* 0x0000e200ff047b82 */ /* 0x000ea20000000a00 */
[----:B0-----:R-:W-:-:S04]  /*0050*/  IMAD.WIDE.U32 R2, R9, 0x4, R2 ;  /* 0x0000000409027825 */ /* 0x001fc800078e0002 */
[C---:B--2---:R-:W-:Y:S02]  /*0060*/  IMAD.WIDE.U32 R4, R9.reuse, 0x4, R4 ;  /* 0x0000000409047825 */ /* 0x044fe400078e0004 */
[----:B-1----:R-:W2:Y:S04]  /*0070*/  LDG.E R2, desc[UR6][R2.64] ;  /* 0x0000000602027981 */ /* 0x002ea8000c1e1900 */
[----:B------:R-:W2:Y:S01]  /*0080*/  LDG.E R5, desc[UR6][R4.64] ;  /* 0x0000000604057981 */ /* 0x000ea2000c1e1900 */
[----:B------:R-:W0:Y:S01]  /*0090*/  S2UR UR5, SR_CgaCtaId ;  /* 0x00000000000579c3 */ /* 0x000e220000008800 */
[----:B------:R-:W-:Y:S01]  /*00a0*/  UMOV UR4, 0x400 ;  /* 0x0000040000047882 */ /* 0x000fe20000000000 */
[----:B------:R-:W-:Y:S01]  /*00b0*/  ISETP.NE.AND P0, PT, R9, RZ, PT ;  /* 0x000000ff0900720c */ /* 0x000fe20003f05270 */
[----:B0-----:R-:W-:-:S06]  /*00c0*/  ULEA UR4, UR5, UR4, 0x18 ;  /* 0x0000000405047291 */ /* 0x001fcc000f8ec0ff */
[----:B------:R-:W-:Y:S01]  /*00d0*/  LEA R7, R9, UR4, 0x2 ;  /* 0x0000000409077c11 */ /* 0x000fe2000f8e10ff */
[----:B--2---:R-:W-:-:S05]  /*00e0*/  IMAD R0, R2, R5, RZ ;  /* 0x0000000502007224 */ /* 0x004fca00078e02ff */
[----:B------:R0:W-:Y:S01]  /*00f0*/  STS [R7], R0 ;  /* 0x0000000007007388 */ /* 0x0001e20000000800 */
[----:B------:R-:W-:Y:S06]  /*0100*/  BAR.SYNC.DEFER_BLOCKING 0x0 ;  /* 0x0000000000007b1d */ /* 0x000fec0000010000 */
[----:B------:R-:W-:Y:S05]  /*0110*/  @P0 EXIT ;  /* 0x000000000000094d */ /* 0x000fea0003800000 */
[----:B------:R-:W-:Y:S02]  /*0120*/  IMAD.MOV.U32 R13, RZ, RZ, RZ ;  /* 0x000000ffff0d7224 */ /* 0x000fe400078e00ff */
[----:B0-----:R-:W-:-:S07]  /*0130*/  IMAD.MOV.U32 R0, RZ, RZ, 0xf80 ;  /* 0x00000f80ff007424 */ /* 0x001fce00078e00ff */
.L_x_0:
[----:B------:R-:W0:Y:S04]  /*0140*/  LDS.128 R4, [R0+UR4+0x70] ;  /* 0x0000700400047984 */ /* 0x000e280008000c00 */
[----:B------:R-:W1:Y:S04]  /*0150*/  LDS.128 R24, [R0+UR4+0x60] ;  /* 0x0000600400187984 */ /* 0x000e680008000c00 */
[----:B------:R-:W2:Y:S04]  /*0160*/  LDS.128 R8, [R0+UR4+0x50] ;  /* 0x0000500400087984 */ /* 0x000ea80008000c00 */
[----:B------:R-:W3:Y:S04]  /*0170*/  LDS.128 R20, [R0+UR4+0x40] ;  /* 0x0000400400147984 */ /* 0x000ee80008000c00 */
[----:B------:R-:W4:Y:S01]  /*0180*/  LDS.128 R16, [R0+UR4+0x30] ;  /* 0x0000300400107984 */ /* 0x000f220008000c00 */
[----:B0-----:R-:W-:-:S03]  /*0190*/  IADD3 R6, PT, PT, R6, R7, R13 ;  /* 0x0000000706067210 */ /* 0x001fc60007ffe00d */
[----:B------:R-:W0:Y:S01]  /*01a0*/  LDS.128 R12, [R0+UR4+0x20] ;  /* 0x00002004000c7984 */ /* 0x000e220008000c00 */
[----:B------:R-:W-:-:S04]  /*01b0*/  IADD3 R4, PT, PT, R4, R5, R6 ;  /* 0x0000000504047210 */ /* 0x000fc80007ffe006 */
[----:B-1----:R-:W-:Y:S02]  /*01c0*/  IADD3 R26, PT, PT, R26, R27, R4 ;  /* 0x0000001b1a1a7210 */ /* 0x002fe40007ffe004 */
[----:B------:R-:W1:Y:S02]  /*01d0*/  LDS.128 R4, [R0+UR4+0x10] ;  /* 0x0000100400047984 */ /* 0x000e640008000c00 */
[----:B------:R-:W-:-:S04]  /*01e0*/  IADD3 R24, PT, PT, R24, R25, R26 ;  /* 0x0000001918187210 */ /* 0x000fc80007ffe01a */
[----:B--2---:R-:W-:Y:S02]  /*01f0*/  IADD3 R10, PT, PT, R10, R11, R24 ;  /* 0x0000000b0a0a7210 */ /* 0x004fe40007ffe018 */
[----:B------:R2:W5:Y:S02]  /*0200*/  LDS.128 R24, [R0+UR4] ;  /* 0x0000000400187984 */ /* 0x0005640008000c00 */
[----:B------:R-:W-:-:S04]  /*0210*/  IADD3 R8, PT, PT, R8, R9, R10 ;  /* 0x0000000908087210 */ /* 0x000fc80007ffe00a */
[----:B---3--:R-:W-:Y:S01]  /*0220*/  IADD3 R8, PT, PT, R22, R23, R8 ;  /* 0x0000001716087210 */ /* 0x008fe20007ffe008 */
[----:B--2---:R-:W-:-:S03]  /*0230*/  VIADD R0, R0, 0xffffff80 ;  /* 0xffffff8000007836 */ /* 0x004fc60000000000 */
[----:B------:R-:W-:Y:S02]  /*0240*/  IADD3 R8, PT, PT, R20, R21, R8 ;  /* 0x0000001514087210 */ /* 0x000fe40007ffe008 */
[----:B------:R-:W-:Y:S02]  /*0250*/  ISETP.NE.AND P0, PT, R0, -0x80, PT ;  /* 0xffffff800000780c */ /* 0x000fe40003f05270 */
[----:B----4-:R-:W-:-:S04]  /*0260*/  IADD3 R8, PT, PT, R18, R19, R8 ;  /* 0x0000001312087210 */ /* 0x010fc80007ffe008 */
[----:B------:R-:W-:-:S04]  /*0270*/  IADD3 R8, PT, PT, R16, R17, R8 ;  /* 0x0000001110087210 */ /* 0x000fc80007ffe008 */
[----:B0-----:R-:W-:-:S04]  /*0280*/  IADD3 R8, PT, PT, R14, R15, R8 ;  /* 0x0000000f0e087210 */ /* 0x001fc80007ffe008 */
[----:B------:R-:W-:-:S04]  /*0290*/  IADD3 R8, PT, PT, R12, R13, R8 ;  /* 0x0000000d0c087210 */ /* 0x000fc80007ffe008 */
[----:B-1----:R-:W-:-:S04]  /*02a0*/  IADD3 R6, PT, PT, R6, R7, R8 ;  /* 0x0000000706067210 */ /* 0x002fc80007ffe008 */
[----:B------:R-:W-:-:S04]  /*02b0*/  IADD3 R4, PT, PT, R4, R5, R6 ;  /* 0x0000000504047210 */ /* 0x000fc80007ffe006 */
[----:B-----5:R-:W-:-:S04]  /*02c0*/  IADD3 R4, PT, PT, R26, R27, R4 ;  /* 0x0000001b1a047210 */ /* 0x020fc80007ffe004 */
[----:B------:R-:W-:Y:S01]  /*02d0*/  IADD3 R13, PT, PT, R24, R25, R4 ;  /* 0x00000019180d7210 */ /* 0x000fe20007ffe004 */
[----:B------:R-:W-:Y:S06]  /*02e0*/  @P0 BRA `(.L_x_0) ;  /* 0xfffffffc00940947 */ /* 0x000fec000383ffff */
[----:B------:R-:W0:Y:S02]  /*02f0*/  LDC.64 R2, c[0x0][0x390] ;  /* 0x0000e400ff027b82 */ /* 0x000e240000000a00 */
[----:B0-----:R-:W-:Y:S01]  /*0300*/  STG.E desc[UR6][R2.64], R13 ;  /* 0x0000000d02007986 */ /* 0x001fe2000c101906 */
[----:B------:R-:W-:Y:S05]  /*0310*/  EXIT ;  /* 0x000000000000794d */ /* 0x000fea0003800000 */
.L_x_1:
[----:B------:R-:W-:-:S00]  /*0320*/  BRA `(.L_x_1) ;  /* 0xfffffffc00fc7947 */ /* 0x000fc0000383ffff */
[----:B------:R-:W-:-:S00]  /*0330*/  NOP ;  /* 0x0000000000007918 */ /* 0x000fc00000000000 */
        /* <DEDUP_REMOVED lines=12> */
.L_x_2:


//--------------------- .nv.shared._Z3dotPiS_S_   --------------------------
	.section	.nv.shared._Z3dotPiS_S_,"aw",@nobits
	.sectionflags	@""
	.align	4
.nv.shared._Z3dotPiS_S_:
	.zero		5120


//--------------------- .nv.shared.reserved.0     --------------------------
	.section	.nv.shared.reserved.0,"aw",@nobits
	.weak		__nv_reservedSMEM_offset_0_alias
	.size		__nv_reservedSMEM_offset_0_alias, 0, 64
	.other		__nv_reservedSMEM_offset_0_alias,@"STO_CUDA_RESERVED_SHARED STV_DEFAULT"
__nv_reservedSMEM_offset_0_alias:
	.zero		0
	.zero		64


//--------------------- .nv.constant0._Z3dotPiS_S_ --------------------------
	.section	.nv.constant0._Z3dotPiS_S_,"a",@progbits
	.sectionflags	@""
	.align	4
.nv.constant0._Z3dotPiS_S_:
	.zero		920


//--------------------- SYMBOLS --------------------------

	.type		.nv.reservedSmem.offset0,@object
	.size		.nv.reservedSmem.offset0,0x4
	.type		.nv.reservedSmem.cap,@object
	.size		.nv.reservedSmem.cap,0x4
